//
// Generated by NVIDIA NVVM Compiler
//
// Compiler Build ID: CL-36424714
// Cuda compilation tools, release 13.0, V13.0.88
// Based on NVVM 20.0.0
//

.version 9.0
.target sm_100
.address_size 64

	// .globl	_Z10cuda_hellov
.extern .func  (.param .b32 func_retval0) vprintf
(
	.param .b64 vprintf_param_0,
	.param .b64 vprintf_param_1
)
;
.global .align 1 .b8 $str[23] = {72, 101, 108, 108, 111, 32, 87, 111, 114, 108, 100, 32, 102, 114, 111, 109, 32, 71, 80, 85, 33, 10};

.visible .entry _Z10cuda_hellov()
{
	.reg .b32 	%r<7>;
	.reg .b64 	%rd<3>;

	mov.u64 	%rd1, $str;
	cvta.global.u64 	%rd2, %rd1;
	{ // callseq 0, 0
	.param .b64 param0;
	st.param.b64 	[param0], %rd2;
	.param .b64 param1;
	st.param.b64 	[param1], 0;
	.param .b32 retval0;
	call.uni (retval0), 
	vprintf, 
	(
	param0, 
	param1
	);
	ld.param.b32 	%r1, [retval0];
	} // callseq 0
	{ // callseq 1, 0
	.param .b64 param0;
	st.param.b64 	[param0], %rd2;
	.param .b64 param1;
	st.param.b64 	[param1], 0;
	.param .b32 retval0;
	call.uni (retval0), 
	vprintf, 
	(
	param0, 
	param1
	);
	ld.param.b32 	%r3, [retval0];
	} // callseq 1
	{ // callseq 2, 0
	.param .b64 param0;
	st.param.b64 	[param0], %rd2;
	.param .b64 param1;
	st.param.b64 	[param1], 0;
	.param .b32 retval0;
	call.uni (retval0), 
	vprintf, 
	(
	param0, 
	param1
	);
	ld.param.b32 	%r5, [retval0];
	} // callseq 2
	ret;

}


// ===== COMPILED SASS (sm_100) =====

	.target	sm_100

	.elftype	@"ET_EXEC"


//--------------------- .note.nv.tkinfo           --------------------------
	.section	.note.nv.tkinfo,"",@"SHT_NOTE"
	.sectionflags	@"SHF_NOTE_NV_TKINFO"
	.tkinfo
        /*0018*/ 	.word	0x00000002
        /*0030*/ 	.string	""
        /*0030*/ 	.string	"ptxas"
        /*0030*/ 	.string	"Cuda compilation tools, release 13.0, V13.0.88"
        /*0030*/ 	.string	"Build cuda_13.0.r13.0/compiler.36424714_0"
        /*0030*/ 	.string	"-arch sm_100 -m 64 "



//--------------------- .note.nv.cuinfo           --------------------------
	.section	.note.nv.cuinfo,"",@"SHT_NOTE"
	.sectionflags	@"SHF_NOTE_NV_CUINFO"
        /*0018*/ 	.short	0x0002
        /*001a*/ 	.short	0x0064
        /*001c*/ 	.short	0x0082
	.zero		2


//--------------------- .nv.info                  --------------------------
	.section	.nv.info,"",@"SHT_CUDA_INFO"
	.align	4


	//----- nvinfo : EIATTR_REGCOUNT
	.align		4
        /*0000*/ 	.byte	0x04, 0x2f
        /*0002*/ 	.short	(.L_2 - .L_1)
	.align		4
.L_1:
        /*0004*/ 	.word	index@(_Z10cuda_hellov)
        /*0008*/ 	.word	0x00000018


	//----- nvinfo : EIATTR_FRAME_SIZE
	.align		4
.L_2:
        /*000c*/ 	.byte	0x04, 0x11
        /*000e*/ 	.short	(.L_4 - .L_3)
	.align		4
.L_3:
        /*0010*/ 	.word	index@(_Z10cuda_hellov)
        /*0014*/ 	.word	0x00000000


	//----- nvinfo : EIATTR_MIN_STACK_SIZE
	.align		4
.L_4:
        /*0018*/ 	.byte	0x04, 0x12
        /*001a*/ 	.short	(.L_6 - .L_5)
	.align		4
.L_5:
        /*001c*/ 	.word	index@(_Z10cuda_hellov)
        /*0020*/ 	.word	0x00000000
.L_6:


//--------------------- .nv.compat                --------------------------
	.section	.nv.compat,"",@"SHT_CUDA_COMPAT_INFO"
	.align	4
        /*0000*/ 	.byte	0x02, 0x09, 0x00, 0x00, 0x02, 0x02, 0x01, 0x00, 0x02, 0x05, 0x05, 0x00, 0x03, 0x07, 0x01, 0x01
        /*0010*/ 	.byte	0x02, 0x03, 0x00, 0x00, 0x02, 0x06, 0x01, 0x00, 0x04, 0x0b, 0x08, 0x00, 0x09, 0x00, 0x00, 0x00
        /*0020*/ 	.byte	0x00, 0x00, 0x00, 0x00


//--------------------- .nv.info._Z10cuda_hellov  --------------------------
	.section	.nv.info._Z10cuda_hellov,"",@"SHT_CUDA_INFO"
	.sectionflags	@""
	.align	4


	//----- nvinfo : EIATTR_CUDA_API_VERSION
	.align		4
        /*0000*/ 	.byte	0x04, 0x37
        /*0002*/ 	.short	(.L_8 - .L_7)
.L_7:
        /*0004*/ 	.word	0x00000082


	//----- nvinfo : EIATTR_SPARSE_MMA_MASK
	.align		4
.L_8:
        /*0008*/ 	.byte	0x03, 0x50
        /*000a*/ 	.short	0x0000


	//----- nvinfo : EIATTR_MAXREG_COUNT
	.align		4
        /*000c*/ 	.byte	0x03, 0x1b
        /*000e*/ 	.short	0x00ff


	//----- nvinfo : EIATTR_EXTERNS
	.align		4
        /*0010*/ 	.byte	0x04, 0x0f
        /*0012*/ 	.short	(.L_10 - .L_9)


	//   ....[0]....
	.align		4
.L_9:
        /*0014*/ 	.word	index@(vprintf)


	//----- nvinfo : EIATTR_MERCURY_ISA_VERSION
	.align		4
.L_10:
        /*0018*/ 	.byte	0x03, 0x5f
        /*001a*/ 	.short	0x0101


	//----- nvinfo : EIATTR_VRC_CTA_INIT_COUNT
	.align		4
        /*001c*/ 	.byte	0x02, 0x4a
	.zero		1
	.zero		1


	//----- nvinfo : EIATTR_SYSCALL_OFFSETS
	.align		4
        /*0020*/ 	.byte	0x04, 0x46
        /*0022*/ 	.short	(.L_12 - .L_11)


	//   ....[0]....
.L_11:
        /*0024*/ 	.word	0x00000080


	//   ....[1]....
        /*0028*/ 	.word	0x000000f0


	//   ....[2]....
        /*002c*/ 	.word	0x00000160


	//----- nvinfo : EIATTR_EXIT_INSTR_OFFSETS
	.align		4
.L_12:
        /*0030*/ 	.byte	0x04, 0x1c
        /*0032*/ 	.short	(.L_14 - .L_13)


	//   ....[0]....
.L_13:
        /*0034*/ 	.word	0x00000170


	//----- nvinfo : EIATTR_SW_WAR
	.align		4
.L_14:
        /*0038*/ 	.byte	0x04, 0x36
        /*003a*/ 	.short	(.L_16 - .L_15)
.L_15:
        /*003c*/ 	.word	0x00000008
.L_16:


//--------------------- .nv.callgraph             --------------------------
	.section	.nv.callgraph,"",@"SHT_CUDA_CALLGRAPH"
	.align	4
	.sectionentsize	8
	.align		4
        /*0000*/ 	.word	0x00000000
	.align		4
        /*0004*/ 	.word	0xffffffff
	.align		4
        /*0008*/ 	.word	index@(_Z10cuda_hellov)
	.align		4
        /*000c*/ 	.word	index@(vprintf)
	.align		4
        /*0010*/ 	.word	0x00000000
	.align		4
        /*0014*/ 	.word	0xfffffffe
	.align		4
        /*0018*/ 	.word	0x00000000
	.align		4
        /*001c*/ 	.word	0xfffffffd
	.align		4
        /*0020*/ 	.word	0x00000000
	.align		4
        /*0024*/ 	.word	0xfffffffc


//--------------------- .nv.constant4             --------------------------
	.section	.nv.constant4,"a",@progbits
	.align	8
	.align		8
.nv.constant4:
        /*0000*/ 	.dword	vprintf
	.align		8
        /*0008*/ 	.dword	$str


//--------------------- .text._Z10cuda_hellov     --------------------------
	.section	.text._Z10cuda_hellov,"ax",@progbits
	.align	128
        .global         _Z10cuda_hellov
        .type           _Z10cuda_hellov,@function
        .size           _Z10cuda_hellov,(.L_x_4 - _Z10cuda_hellov)
        .other          _Z10cuda_hellov,@"STO_CUDA_ENTRY STV_DEFAULT"
_Z10cuda_hellov:
.text._Z10cuda_hellov:
[----:B------:R-:W0:Y:S01]  /*0000*/  LDC R1, c[0x0][0x37c] ;  /* 0x0000df00ff017b82 */ /* 0x000e220000000800 */
[----:B------:R-:W-:Y:S01]  /*0010*/  MOV R2, 0x0 ;  /* 0x0000000000027802 */ /* 0x000fe20000000f00 */
[----:B------:R-:W1:Y:S01]  /*0020*/  LDCU.64 UR4, c[0x4][0x8] ;  /* 0x01000100ff0477ac */ /* 0x000e620008000a00 */
[----:B------:R-:W-:-:S05]  /*0030*/  CS2R R6, SRZ ;  /* 0x0000000000067805 */ /* 0x000fca000001ff00 */
[----:B------:R2:W3:Y:S01]  /*0040*/  LDC.64 R8, c[0x4][R2] ;  /* 0x0100000002087b82 */ /* 0x0004e20000000a00 */
[----:B-1----:R-:W-:Y:S02]  /*0050*/  IMAD.U32 R4, RZ, RZ, UR4 ;  /* 0x00000004ff047e24 */ /* 0x002fe4000f8e00ff */
[----:B--2---:R-:W-:-:S07]  /*0060*/  IMAD.U32 R5, RZ, RZ, UR5 ;  /* 0x00000005ff057e24 */ /* 0x004fce000f8e00ff */
[----:B------:R-:W-:-:S07]  /*0070*/  LEPC R20, `(.L_x_0) ;  /* 0x000000001014794e */ /* 0x000fce0000000000 */
[----:B0--3--:R-:W-:Y:S05]  /*0080*/  CALL.ABS.NOINC R8 ;  /* 0x0000000008007343 */ /* 0x009fea0003c00000 */
.L_x_0:
[----:B------:R0:W1:Y:S01]  /*0090*/  LDC.64 R8, c[0x4][R2] ;  /* 0x0100000002087b82 */ /* 0x0000620000000a00 */
[----:B------:R-:W2:Y:S01]  /*00a0*/  LDCU.64 UR4, c[0x4][0x8] ;  /* 0x01000100ff0477ac */ /* 0x000ea20008000a00 */
[----:B------:R-:W-:Y:S01]  /*00b0*/  CS2R R6, SRZ ;  /* 0x0000000000067805 */ /* 0x000fe2000001ff00 */
[----:B--2---:R-:W-:Y:S02]  /*00c0*/  IMAD.U32 R4, RZ, RZ, UR4 ;  /* 0x00000004ff047e24 */ /* 0x004fe4000f8e00ff */
[----:B0-----:R-:W-:-:S07]  /*00d0*/  IMAD.U32 R5, RZ, RZ, UR5 ;  /* 0x00000005ff057e24 */ /* 0x001fce000f8e00ff */
[----:B------:R-:W-:-:S07]  /*00e0*/  LEPC R20, `(.L_x_1) ;  /* 0x000000001014794e */ /* 0x000fce0000000000 */
[----:B-1----:R-:W-:Y:S05]  /*00f0*/  CALL.ABS.NOINC R8 ;  /* 0x0000000008007343 */ /* 0x002fea0003c00000 */
.L_x_1:
[----:B------:R-:W0:Y:S01]  /*0100*/  LDC.64 R2, c[0x4][R2] ;  /* 0x0100000002027b82 */ /* 0x000e220000000a00 */
[----:B------:R-:W1:Y:S01]  /*0110*/  LDCU.64 UR4, c[0x4][0x8] ;  /* 0x01000100ff0477ac */ /* 0x000e620008000a00 */
[----:B------:R-:W-:Y:S01]  /*0120*/  CS2R R6, SRZ ;  /* 0x0000000000067805 */ /* 0x000fe2000001ff00 */
[----:B-1----:R-:W-:Y:S02]  /*0130*/  IMAD.U32 R4, RZ, RZ, UR4 ;  /* 0x00000004ff047e24 */ /* 0x002fe4000f8e00ff */
[----:B------:R-:W-:-:S07]  /*0140*/  IMAD.U32 R5, RZ, RZ, UR5 ;  /* 0x00000005ff057e24 */ /* 0x000fce000f8e00ff */
[----:B------:R-:W-:-:S07]  /*0150*/  LEPC R20, `(.L_x_2) ;  /* 0x000000001014794e */ /* 0x000fce0000000000 */
[----:B0-----:R-:W-:Y:S05]  /*0160*/  CALL.ABS.NOINC R2 ;  /* 0x0000000002007343 */ /* 0x001fea0003c00000 */
.L_x_2:
[----:B------:R-:W-:Y:S05]  /*0170*/  EXIT ;  /* 0x000000000000794d */ /* 0x000fea0003800000 */
.L_x_3:
[----:B------:R-:W-:-:S00]  /*0180*/  BRA `(.L_x_3) ;  /* 0xfffffffc00fc7947 */ /* 0x000fc0000383ffff */
[----:B------:R-:W-:-:S00]  /*0190*/  NOP ;  /* 0x0000000000007918 */ /* 0x000fc00000000000 */
        /* <DEDUP_REMOVED lines=14> */
.L_x_4:


//--------------------- .nv.global.init           --------------------------
	.section	.nv.global.init,"aw",@progbits
.nv.global.init:
	.type		$str,@object
	.size		$str,(.L_0 - $str)
$str:
        /*0000*/ 	.byte	0x48, 0x65, 0x6c, 0x6c, 0x6f, 0x20, 0x57, 0x6f, 0x72, 0x6c, 0x64, 0x20, 0x66, 0x72, 0x6f, 0x6d
        /*0010*/ 	.byte	0x20, 0x47, 0x50, 0x55, 0x21, 0x0a, 0x00
.L_0:


//--------------------- .nv.shared.reserved.0     --------------------------
	.section	.nv.shared.reserved.0,"aw",@nobits
	.weak		__nv_reservedSMEM_offset_0_alias
	.size		__nv_reservedSMEM_offset_0_alias, 0, 64
	.other		__nv_reservedSMEM_offset_0_alias,@"STO_CUDA_RESERVED_SHARED STV_DEFAULT"
__nv_reservedSMEM_offset_0_alias:
	.zero		0
	.zero		64


//--------------------- .nv.constant0._Z10cuda_hellov --------------------------
	.section	.nv.constant0._Z10cuda_hellov,"a",@progbits
	.sectionflags	@""
	.align	4
.nv.constant0._Z10cuda_hellov:
	.zero		896


//--------------------- SYMBOLS --------------------------

	.type		.nv.reservedSmem.offset0,@object
	.size		.nv.reservedSmem.offset0,0x4
	.type		vprintf,@function
